	.headerflags	@"EF_CUDA_TEXMODE_UNIFIED EF_CUDA_64BIT_ADDRESS EF_CUDA_ACCELERATORS EF_CUDA_SM90 EF_CUDA_VIRTUAL_SM(EF_CUDA_SM90)"
	.elftype	@"ET_EXEC"


//--------------------- .nv.info                  --------------------------
	.section	.nv.info,"",@"SHT_CUDA_INFO"
	.align	4


	//----- nvinfo : EIATTR_REGCOUNT
	.align		4
        /*0000*/ 	.byte	0x04, 0x2f
        /*0002*/ 	.short	(.L_1 - .L_0)
	.align		4
.L_0:
        /*0004*/ 	.word	index@(triton_poi_fused_add_mul_relu_sigmoid_27)
        /*0008*/ 	.word	0x00000011


	//----- nvinfo : EIATTR_MIN_STACK_SIZE
	.align		4
.L_1:
        /*000c*/ 	.byte	0x04, 0x12
        /*000e*/ 	.short	(.L_3 - .L_2)
	.align		4
.L_2:
        /*0010*/ 	.word	index@(triton_poi_fused_add_mul_relu_sigmoid_27)
        /*0014*/ 	.word	0x00000000


	//----- nvinfo : EIATTR_FRAME_SIZE
	.align		4
.L_3:
        /*0018*/ 	.byte	0x04, 0x11
        /*001a*/ 	.short	(.L_5 - .L_4)
	.align		4
.L_4:
        /*001c*/ 	.word	index@(triton_poi_fused_add_mul_relu_sigmoid_27)
        /*0020*/ 	.word	0x00000000


	//----- nvinfo : EIATTR_MIN_STACK_SIZE
	.align		4
.L_5:
        /*0024*/ 	.byte	0x04, 0x12
        /*0026*/ 	.short	(.L_7 - .L_6)
	.align		4
.L_6:
        /*0028*/ 	.word	index@(triton_poi_fused_add_mul_relu_sigmoid_27)
        /*002c*/ 	.word	0x00000000
.L_7:


//--------------------- .nv.info.triton_poi_fused_add_mul_relu_sigmoid_27 --------------------------
	.section	.nv.info.triton_poi_fused_add_mul_relu_sigmoid_27,"",@"SHT_CUDA_INFO"
	.sectionflags	@""
	.align	4


	//----- nvinfo : EIATTR_CUDA_API_VERSION
	.align		4
        /*0000*/ 	.byte	0x04, 0x37
        /*0002*/ 	.short	(.L_9 - .L_8)
.L_8:
        /*0004*/ 	.word	0x0000007c


	//----- nvinfo : EIATTR_KPARAM_INFO
	.align		4
.L_9:
        /*0008*/ 	.byte	0x04, 0x17
        /*000a*/ 	.short	(.L_11 - .L_10)
.L_10:
        /*000c*/ 	.word	0x00000000
        /*0010*/ 	.short	0x0006
        /*0012*/ 	.short	0x0030
        /*0014*/ 	.byte	0x00, 0xf0, 0x11, 0x00


	//----- nvinfo : EIATTR_KPARAM_INFO
	.align		4
.L_11:
        /*0018*/ 	.byte	0x04, 0x17
        /*001a*/ 	.short	(.L_13 - .L_12)
.L_12:
        /*001c*/ 	.word	0x00000000
        /*0020*/ 	.short	0x0005
        /*0022*/ 	.short	0x0028
        /*0024*/ 	.byte	0x00, 0xf4, 0x21, 0x00


	//----- nvinfo : EIATTR_KPARAM_INFO
	.align		4
.L_13:
        /*0028*/ 	.byte	0x04, 0x17
        /*002a*/ 	.short	(.L_15 - .L_14)
.L_14:
        /*002c*/ 	.word	0x00000000
        /*0030*/ 	.short	0x0004
        /*0032*/ 	.short	0x0020
        /*0034*/ 	.byte	0x00, 0xf4, 0x21, 0x00


	//----- nvinfo : EIATTR_KPARAM_INFO
	.align		4
.L_15:
        /*0038*/ 	.byte	0x04, 0x17
        /*003a*/ 	.short	(.L_17 - .L_16)
.L_16:
        /*003c*/ 	.word	0x00000000
        /*0040*/ 	.short	0x0003
        /*0042*/ 	.short	0x0018
        /*0044*/ 	.byte	0x00, 0xf4, 0x21, 0x00


	//----- nvinfo : EIATTR_KPARAM_INFO
	.align		4
.L_17:
        /*0048*/ 	.byte	0x04, 0x17
        /*004a*/ 	.short	(.L_19 - .L_18)
.L_18:
        /*004c*/ 	.word	0x00000000
        /*0050*/ 	.short	0x0002
        /*0052*/ 	.short	0x0010
        /*0054*/ 	.byte	0x00, 0xf4, 0x21, 0x00


	//----- nvinfo : EIATTR_KPARAM_INFO
	.align		4
.L_19:
        /*0058*/ 	.byte	0x04, 0x17
        /*005a*/ 	.short	(.L_21 - .L_20)
.L_20:
        /*005c*/ 	.word	0x00000000
        /*0060*/ 	.short	0x0001
        /*0062*/ 	.short	0x0008
        /*0064*/ 	.byte	0x00, 0xf4, 0x21, 0x00


	//----- nvinfo : EIATTR_KPARAM_INFO
	.align		4
.L_21:
        /*0068*/ 	.byte	0x04, 0x17
        /*006a*/ 	.short	(.L_23 - .L_22)
.L_22:
        /*006c*/ 	.word	0x00000000
        /*0070*/ 	.short	0x0000
        /*0072*/ 	.short	0x0000
        /*0074*/ 	.byte	0x00, 0xf4, 0x21, 0x00


	//----- nvinfo : EIATTR_SPARSE_MMA_MASK
	.align		4
.L_23:
        /*0078*/ 	.byte	0x03, 0x50
        /*007a*/ 	.short	0x0000


	//----- nvinfo : EIATTR_MAXREG_COUNT
	.align		4
        /*007c*/ 	.byte	0x03, 0x1b
        /*007e*/ 	.short	0x00ff


	//----- nvinfo : EIATTR_EXIT_INSTR_OFFSETS
	.align		4
        /*0080*/ 	.byte	0x04, 0x1c
        /*0082*/ 	.short	(.L_25 - .L_24)


	//   ....[0]....
.L_24:
        /*0084*/ 	.word	0x00000340


	//----- nvinfo : EIATTR_REQNTID
	.align		4
.L_25:
        /*0088*/ 	.byte	0x04, 0x10
        /*008a*/ 	.short	(.L_27 - .L_26)
.L_26:
        /*008c*/ 	.word	0x00000100
        /*0090*/ 	.word	0x00000001
        /*0094*/ 	.word	0x00000001


	//----- nvinfo : EIATTR_CBANK_PARAM_SIZE
	.align		4
.L_27:
        /*0098*/ 	.byte	0x03, 0x19
        /*009a*/ 	.short	0x0034


	//----- nvinfo : EIATTR_PARAM_CBANK
	.align		4
        /*009c*/ 	.byte	0x04, 0x0a
        /*009e*/ 	.short	(.L_29 - .L_28)
	.align		4
.L_28:
        /*00a0*/ 	.word	index@(.nv.constant0.triton_poi_fused_add_mul_relu_sigmoid_27)
        /*00a4*/ 	.short	0x0210
        /*00a6*/ 	.short	0x0034


	//----- nvinfo : EIATTR_SW_WAR
	.align		4
.L_29:
        /*00a8*/ 	.byte	0x04, 0x36
        /*00aa*/ 	.short	(.L_31 - .L_30)
.L_30:
        /*00ac*/ 	.word	0x00000008
.L_31:


//--------------------- .nv.callgraph             --------------------------
	.section	.nv.callgraph,"",@"SHT_CUDA_CALLGRAPH"
	.align	4
	.sectionentsize	8
	.align		4
        /*0000*/ 	.word	0x00000000
	.align		4
        /*0004*/ 	.word	0xffffffff
	.align		4
        /*0008*/ 	.word	0x00000000
	.align		4
        /*000c*/ 	.word	0xfffffffe
	.align		4
        /*0010*/ 	.word	0x00000000
	.align		4
        /*0014*/ 	.word	0xfffffffd
	.align		4
        /*0018*/ 	.word	0x00000000
	.align		4
        /*001c*/ 	.word	0xfffffffc


//--------------------- .text.triton_poi_fused_add_mul_relu_sigmoid_27 --------------------------
	.section	.text.triton_poi_fused_add_mul_relu_sigmoid_27,"ax",@progbits
	.align	128
        .global         triton_poi_fused_add_mul_relu_sigmoid_27
        .type           triton_poi_fused_add_mul_relu_sigmoid_27,@function
        .size           triton_poi_fused_add_mul_relu_sigmoid_27,(.L_x_1 - triton_poi_fused_add_mul_relu_sigmoid_27)
        .other          triton_poi_fused_add_mul_relu_sigmoid_27,@"STO_CUDA_ENTRY STV_DEFAULT"
triton_poi_fused_add_mul_relu_sigmoid_27:
.text.triton_poi_fused_add_mul_relu_sigmoid_27:
[----:B------:R-:W-:Y:S01]  /*0000*/  LDC R1, c[0x0][0x28] ;  /* 0x00000a00ff017b82 */ /* 0x000fe20000000800 */
[----:B------:R-:W1:Y:S07]  /*0010*/  S2R R0, SR_TID.X ;  /* 0x0000000000007919 */ /* 0x000e6e0000002100 */
[----:B------:R-:W2:Y:S01]  /*0020*/  LDC.64 R2, c[0x0][0x228] ;  /* 0x00008a00ff027b82 */ /* 0x000ea20000000a00 */
[----:B------:R-:W-:Y:S01]  /*0030*/  ULDC.64 UR4, c[0x0][0x208] ;  /* 0x0000820000047ab9 */ /* 0x000fe20000000a00 */
[----:B------:R-:W3:Y:S06]  /*0040*/  S2R R7, SR_CTAID.X ;  /* 0x0000000000077919 */ /* 0x000eec0000002500 */
[----:B------:R-:W4:Y:S08]  /*0050*/  LDC.64 R8, c[0x0][0x220] ;  /* 0x00008800ff087b82 */ /* 0x000f300000000a00 */
[----:B------:R-:W5:Y:S01]  /*0060*/  LDC.64 R10, c[0x0][0x230] ;  /* 0x00008c00ff0a7b82 */ /* 0x000f620000000a00 */
[----:B-1----:R-:W-:-:S02]  /*0070*/  SHF.L.U32 R0, R0, 0x1, RZ ;  /* 0x0000000100007819 */ /* 0x002fc400000006ff */
[----:B---3--:R-:W-:Y:S02]  /*0080*/  SHF.R.S32.HI R5, RZ, 0x16, R7 ;  /* 0x00000016ff057819 */ /* 0x008fe40000011407 */
[----:B------:R-:W-:Y:S02]  /*0090*/  LOP3.LUT R0, R0, 0x1fe, RZ, 0xc0, !PT ;  /* 0x000001fe00007812 */ /* 0x000fe400078ec0ff */
[----:B------:R-:W-:Y:S02]  /*00a0*/  SGXT R5, R5, 0x1 ;  /* 0x000000010505781a */ /* 0x000fe40000000200 */
[----:B------:R-:W-:Y:S02]  /*00b0*/  LEA R0, R7, R0, 0x9 ;  /* 0x0000000007007211 */ /* 0x000fe400078e48ff */
[----:B------:R-:W1:Y:S02]  /*00c0*/  LDC.64 R6, c[0x0][0x218] ;  /* 0x00008600ff067b82 */ /* 0x000e640000000a00 */
[----:B------:R-:W-:-:S04]  /*00d0*/  LEA.HI R5, R5, R0, RZ, 0x6 ;  /* 0x0000000005057211 */ /* 0x000fc800078f30ff */
[----:B------:R-:W-:Y:S02]  /*00e0*/  SHF.R.S32.HI R13, RZ, 0x6, R5 ;  /* 0x00000006ff0d7819 */ /* 0x000fe40000011405 */
[----:B------:R-:W3:Y:S03]  /*00f0*/  LDC.64 R4, c[0x0][0x210] ;  /* 0x00008400ff047b82 */ /* 0x000ee60000000a00 */
[----:B--2---:R-:W-:-:S05]  /*0100*/  IMAD.WIDE R2, R13, 0x4, R2 ;  /* 0x000000040d027825 */ /* 0x004fca00078e0202 */
[----:B------:R-:W2:Y:S01]  /*0110*/  LDG.E.EL R14, desc[UR4][R2.64] ;  /* 0x00000004020e7981 */ /* 0x000ea2000c2e1900 */
[----:B----4-:R-:W-:-:S04]  /*0120*/  IMAD.WIDE R8, R13, 0x4, R8 ;  /* 0x000000040d087825 */ /* 0x010fc800078e0208 */
[C---:B-----5:R-:W-:Y:S02]  /*0130*/  IMAD.WIDE R10, R0.reuse, 0x4, R10 ;  /* 0x00000004000a7825 */ /* 0x060fe400078e020a */
[----:B------:R-:W4:Y:S02]  /*0140*/  LDG.E.EL R8, desc[UR4][R8.64] ;  /* 0x0000000408087981 */ /* 0x000f24000c2e1900 */
[----:B-1----:R-:W-:Y:S02]  /*0150*/  IMAD.WIDE R6, R13, 0x4, R6 ;  /* 0x000000040d067825 */ /* 0x002fe400078e0206 */
[----:B------:R1:W5:Y:S04]  /*0160*/  LDG.E.64 R2, desc[UR4][R10.64] ;  /* 0x000000040a027981 */ /* 0x000368000c1e1b00 */
[----:B------:R1:W4:Y:S01]  /*0170*/  LDG.E.EL R12, desc[UR4][R6.64] ;  /* 0x00000004060c7981 */ /* 0x000322000c2e1900 */
[----:B---3--:R-:W-:-:S06]  /*0180*/  IMAD.WIDE R4, R0, 0x4, R4 ;  /* 0x0000000400047825 */ /* 0x008fcc00078e0204 */
[----:B------:R-:W4:Y:S01]  /*0190*/  LDG.E.64 R4, desc[UR4][R4.64] ;  /* 0x0000000404047981 */ /* 0x000f22000c1e1b00 */
[----:B-1----:R-:W-:Y:S01]  /*01a0*/  HFMA2.MMA R10, -RZ, RZ, 1.625, 0 ;  /* 0x3e800000ff0a7435 */ /* 0x002fe200000001ff */
[----:B0-----:R-:W0:Y:S02]  /*01b0*/  LDC.64 R6, c[0x0][0x238] ;  /* 0x00008e00ff067b82 */ /* 0x001e240000000a00 */
[----:B0-----:R-:W-:-:S04]  /*01c0*/  IMAD.WIDE R6, R0, 0x4, R6 ;  /* 0x0000000400067825 */ /* 0x001fc800078e0206 */
[----:B--2---:R-:W-:-:S04]  /*01d0*/  FADD R14, RZ, -R14 ;  /* 0x8000000eff0e7221 */ /* 0x004fc80000000000 */
[----:B------:R-:W-:-:S05]  /*01e0*/  FMUL R14, R14, 1.4426950216293334961 ;  /* 0x3fb8aa3b0e0e7820 */ /* 0x000fca0000400000 */
[----:B------:R-:W-:-:S13]  /*01f0*/  FSETP.GEU.AND P0, PT, R14, -126, PT ;  /* 0xc2fc00000e00780b */ /* 0x000fda0003f0e000 */
[----:B------:R-:W-:-:S04]  /*0200*/  @!P0 FMUL R14, R14, 0.5 ;  /* 0x3f0000000e0e8820 */ /* 0x000fc80000400000 */
[----:B------:R-:W0:Y:S02]  /*0210*/  MUFU.EX2 R13, R14 ;  /* 0x0000000e000d7308 */ /* 0x000e240000000800 */
[----:B0-----:R-:W-:-:S04]  /*0220*/  @!P0 FMUL R13, R13, R13 ;  /* 0x0000000d0d0d8220 */ /* 0x001fc80000400000 */
[----:B------:R-:W-:-:S05]  /*0230*/  FADD R13, R13, 1 ;  /* 0x3f8000000d0d7421 */ /* 0x000fca0000000000 */
[----:B------:R-:W-:-:S13]  /*0240*/  FSETP.GT.AND P0, PT, R13, 8.50705917302346158658e+37, PT ;  /* 0x7e8000000d00780b */ /* 0x000fda0003f04000 */
[----:B------:R-:W-:-:S06]  /*0250*/  @P0 FMUL R13, R13, 0.25 ;  /* 0x3e8000000d0d0820 */ /* 0x000fcc0000400000 */
[----:B------:R-:W0:Y:S01]  /*0260*/  MUFU.RCP R13, R13 ;  /* 0x0000000d000d7308 */ /* 0x000e220000001000 */
[----:B------:R-:W-:Y:S01]  /*0270*/  FSEL R10, R10, 1, P0 ;  /* 0x3f8000000a0a7808 */ /* 0x000fe20000000000 */
[--C-:B----4-:R-:W-:Y:S01]  /*0280*/  FADD R9, R4, -R12.reuse ;  /* 0x8000000c04097221 */ /* 0x110fe20000000000 */
[----:B------:R-:W-:-:S03]  /*0290*/  FADD R5, R5, -R12 ;  /* 0x8000000c05057221 */ /* 0x000fc60000000000 */
[C---:B------:R-:W-:Y:S01]  /*02a0*/  FMUL R9, R8.reuse, R9 ;  /* 0x0000000908097220 */ /* 0x040fe20000400000 */
[----:B------:R-:W-:Y:S01]  /*02b0*/  FMUL R8, R8, R5 ;  /* 0x0000000508087220 */ /* 0x000fe20000400000 */
[----:B0-----:R-:W-:-:S04]  /*02c0*/  FMUL R10, R13, R10 ;  /* 0x0000000a0d0a7220 */ /* 0x001fc80000400000 */
[-C--:B-----5:R-:W-:Y:S01]  /*02d0*/  FFMA R2, R9, R10.reuse, R2 ;  /* 0x0000000a09027223 */ /* 0x0a0fe20000000002 */
[----:B------:R-:W-:-:S04]  /*02e0*/  FFMA R3, R8, R10, R3 ;  /* 0x0000000a08037223 */ /* 0x000fc80000000003 */
[C---:B------:R-:W-:Y:S02]  /*02f0*/  FSETP.GEU.AND P0, PT, R2.reuse, RZ, PT ;  /* 0x000000ff0200720b */ /* 0x040fe40003f0e000 */
[C---:B------:R-:W-:Y:S02]  /*0300*/  FSETP.GEU.AND P1, PT, R3.reuse, RZ, PT ;  /* 0x000000ff0300720b */ /* 0x040fe40003f2e000 */
[----:B------:R-:W-:Y:S02]  /*0310*/  FSEL R2, R2, RZ, P0 ;  /* 0x000000ff02027208 */ /* 0x000fe40000000000 */
[----:B------:R-:W-:-:S05]  /*0320*/  FSEL R3, R3, RZ, P1 ;  /* 0x000000ff03037208 */ /* 0x000fca0000800000 */
[----:B------:R-:W-:Y:S01]  /*0330*/  STG.E.64 desc[UR4][R6.64], R2 ;  /* 0x0000000206007986 */ /* 0x000fe2000c101b04 */
[----:B------:R-:W-:Y:S05]  /*0340*/  EXIT ;  /* 0x000000000000794d */ /* 0x000fea0003800000 */
.L_x_0:
[----:B------:R-:W-:-:S00]  /*0350*/  BRA `(.L_x_0) ;  /* 0xfffffffc00fc7947 */ /* 0x000fc0000383ffff */
[----:B------:R-:W-:-:S00]  /*0360*/  NOP ;  /* 0x0000000000007918 */ /* 0x000fc00000000000 */
        /* <DEDUP_REMOVED lines=9> */
.L_x_1:


//--------------------- .nv.constant0.triton_poi_fused_add_mul_relu_sigmoid_27 --------------------------
	.section	.nv.constant0.triton_poi_fused_add_mul_relu_sigmoid_27,"a",@progbits
	.sectionflags	@""
	.align	4
.nv.constant0.triton_poi_fused_add_mul_relu_sigmoid_27:
	.zero		580
